	.headerflags	@"EF_CUDA_TEXMODE_UNIFIED EF_CUDA_64BIT_ADDRESS EF_CUDA_ACCELERATORS EF_CUDA_SM90 EF_CUDA_VIRTUAL_SM(EF_CUDA_SM90)"
	.elftype	@"ET_EXEC"


//--------------------- .nv.info                  --------------------------
	.section	.nv.info,"",@"SHT_CUDA_INFO"
	.align	4


	//----- nvinfo : EIATTR_REGCOUNT
	.align		4
        /*0000*/ 	.byte	0x04, 0x2f
        /*0002*/ 	.short	(.L_1 - .L_0)
	.align		4
.L_0:
        /*0004*/ 	.word	index@(triton_mm)
        /*0008*/ 	.word	0x00000070


	//----- nvinfo : EIATTR_MIN_STACK_SIZE
	.align		4
.L_1:
        /*000c*/ 	.byte	0x04, 0x12
        /*000e*/ 	.short	(.L_3 - .L_2)
	.align		4
.L_2:
        /*0010*/ 	.word	index@(triton_mm)
        /*0014*/ 	.word	0x00000000


	//----- nvinfo : EIATTR_FRAME_SIZE
	.align		4
.L_3:
        /*0018*/ 	.byte	0x04, 0x11
        /*001a*/ 	.short	(.L_5 - .L_4)
	.align		4
.L_4:
        /*001c*/ 	.word	index@(triton_mm)
        /*0020*/ 	.word	0x00000000


	//----- nvinfo : EIATTR_MIN_STACK_SIZE
	.align		4
.L_5:
        /*0024*/ 	.byte	0x04, 0x12
        /*0026*/ 	.short	(.L_7 - .L_6)
	.align		4
.L_6:
        /*0028*/ 	.word	index@(triton_mm)
        /*002c*/ 	.word	0x00000000
.L_7:


//--------------------- .nv.info.triton_mm        --------------------------
	.section	.nv.info.triton_mm,"",@"SHT_CUDA_INFO"
	.sectionflags	@""
	.align	4


	//----- nvinfo : EIATTR_CUDA_API_VERSION
	.align		4
        /*0000*/ 	.byte	0x04, 0x37
        /*0002*/ 	.short	(.L_9 - .L_8)
.L_8:
        /*0004*/ 	.word	0x0000007c


	//----- nvinfo : EIATTR_KPARAM_INFO
	.align		4
.L_9:
        /*0008*/ 	.byte	0x04, 0x17
        /*000a*/ 	.short	(.L_11 - .L_10)
.L_10:
        /*000c*/ 	.word	0x00000000
        /*0010*/ 	.short	0x0002
        /*0012*/ 	.short	0x0010
        /*0014*/ 	.byte	0x00, 0xf0, 0x21, 0x00


	//----- nvinfo : EIATTR_KPARAM_INFO
	.align		4
.L_11:
        /*0018*/ 	.byte	0x04, 0x17
        /*001a*/ 	.short	(.L_13 - .L_12)
.L_12:
        /*001c*/ 	.word	0x00000000
        /*0020*/ 	.short	0x0001
        /*0022*/ 	.short	0x0008
        /*0024*/ 	.byte	0x00, 0xf0, 0x21, 0x00


	//----- nvinfo : EIATTR_KPARAM_INFO
	.align		4
.L_13:
        /*0028*/ 	.byte	0x04, 0x17
        /*002a*/ 	.short	(.L_15 - .L_14)
.L_14:
        /*002c*/ 	.word	0x00000000
        /*0030*/ 	.short	0x0000
        /*0032*/ 	.short	0x0000
        /*0034*/ 	.byte	0x00, 0xf0, 0x21, 0x00


	//----- nvinfo : EIATTR_SPARSE_MMA_MASK
	.align		4
.L_15:
        /*0038*/ 	.byte	0x03, 0x50
        /*003a*/ 	.short	0x0000


	//----- nvinfo : EIATTR_MAXREG_COUNT
	.align		4
        /*003c*/ 	.byte	0x03, 0x1b
        /*003e*/ 	.short	0x00ff


	//----- nvinfo : EIATTR_COOP_GROUP_MASK_REGIDS
	.align		4
        /*0040*/ 	.byte	0x04, 0x29
        /*0042*/ 	.short	(.L_17 - .L_16)


	//   ....[0]....
.L_16:
        /*0044*/ 	.word	0xffffffff


	//----- nvinfo : EIATTR_COOP_GROUP_INSTR_OFFSETS
	.align		4
.L_17:
        /*0048*/ 	.byte	0x04, 0x28
        /*004a*/ 	.short	(.L_19 - .L_18)


	//   ....[0]....
.L_18:
        /*004c*/ 	.word	0x00000ea0


	//----- nvinfo : EIATTR_EXIT_INSTR_OFFSETS
	.align		4
.L_19:
        /*0050*/ 	.byte	0x04, 0x1c
        /*0052*/ 	.short	(.L_21 - .L_20)


	//   ....[0]....
.L_20:
        /*0054*/ 	.word	0x00001aa0


	//   ....[1]....
        /*0058*/ 	.word	0x00001af0


	//----- nvinfo : EIATTR_MAX_THREADS
	.align		4
.L_21:
        /*005c*/ 	.byte	0x04, 0x05
        /*005e*/ 	.short	(.L_23 - .L_22)
.L_22:
        /*0060*/ 	.word	0x00000100
        /*0064*/ 	.word	0x00000001
        /*0068*/ 	.word	0x00000001


	//----- nvinfo : EIATTR_CBANK_PARAM_SIZE
	.align		4
.L_23:
        /*006c*/ 	.byte	0x03, 0x19
        /*006e*/ 	.short	0x0018


	//----- nvinfo : EIATTR_PARAM_CBANK
	.align		4
        /*0070*/ 	.byte	0x04, 0x0a
        /*0072*/ 	.short	(.L_25 - .L_24)
	.align		4
.L_24:
        /*0074*/ 	.word	index@(.nv.constant0.triton_mm)
        /*0078*/ 	.short	0x0210
        /*007a*/ 	.short	0x0018


	//----- nvinfo : EIATTR_SW_WAR
	.align		4
.L_25:
        /*007c*/ 	.byte	0x04, 0x36
        /*007e*/ 	.short	(.L_27 - .L_26)
.L_26:
        /*0080*/ 	.word	0x00000008
.L_27:


//--------------------- .nv.callgraph             --------------------------
	.section	.nv.callgraph,"",@"SHT_CUDA_CALLGRAPH"
	.align	4
	.sectionentsize	8
	.align		4
        /*0000*/ 	.word	0x00000000
	.align		4
        /*0004*/ 	.word	0xffffffff
	.align		4
        /*0008*/ 	.word	0x00000000
	.align		4
        /*000c*/ 	.word	0xfffffffe
	.align		4
        /*0010*/ 	.word	0x00000000
	.align		4
        /*0014*/ 	.word	0xfffffffd
	.align		4
        /*0018*/ 	.word	0x00000000
	.align		4
        /*001c*/ 	.word	0xfffffffc


//--------------------- .text.triton_mm           --------------------------
	.section	.text.triton_mm,"ax",@progbits
	.sectionflags	@"SHF_BARRIERS=1"
	.align	128
        .global         triton_mm
        .type           triton_mm,@function
        .size           triton_mm,(.L_x_2 - triton_mm)
        .other          triton_mm,@"STO_CUDA_ENTRY STV_DEFAULT"
triton_mm:
.text.triton_mm:
[----:B------:R-:W1:Y:S01]  /*0000*/  LDC R1, c[0x0][0x28] ;  /* 0x00000a00ff017b82 */ /* 0x000e620000000800 */
[----:B------:R-:W2:Y:S01]  /*0010*/  S2R R9, SR_CTAID.X ;  /* 0x0000000000097919 */ /* 0x000ea20000002500 */
[----:B------:R-:W-:-:S06]  /*0020*/  IMAD.MOV.U32 R5, RZ, RZ, -0x8 ;  /* 0xfffffff8ff057424 */ /* 0x000fcc00078e00ff */
[----:B------:R-:W3:Y:S01]  /*0030*/  S2UR UR14, SR_CgaCtaId ;  /* 0x00000000000e79c3 */ /* 0x000ee20000008800 */
[----:B------:R-:W-:Y:S01]  /*0040*/  UMOV UR4, 0x400 ;  /* 0x0000040000047882 */ /* 0x000fe20000000000 */
[----:B------:R-:W-:Y:S01]  /*0050*/  ULDC.64 UR18, c[0x0][0x208] ;  /* 0x0000820000127ab9 */ /* 0x000fe20000000a00 */
[----:B------:R-:W-:Y:S02]  /*0060*/  CS2R R38, SRZ ;  /* 0x0000000000267805 */ /* 0x000fe4000001ff00 */
[----:B------:R-:W-:Y:S02]  /*0070*/  CS2R R40, SRZ ;  /* 0x0000000000287805 */ /* 0x000fe4000001ff00 */
[----:B------:R-:W-:Y:S02]  /*0080*/  CS2R R42, SRZ ;  /* 0x00000000002a7805 */ /* 0x000fe4000001ff00 */
[----:B------:R-:W-:Y:S02]  /*0090*/  CS2R R44, SRZ ;  /* 0x00000000002c7805 */ /* 0x000fe4000001ff00 */
[----:B------:R-:W-:Y:S01]  /*00a0*/  CS2R R46, SRZ ;  /* 0x00000000002e7805 */ /* 0x000fe2000001ff00 */
[----:B------:R-:W4:Y:S01]  /*00b0*/  LDC.64 R18, c[0x0][0x210] ;  /* 0x00008400ff127b82 */ /* 0x000f220000000a00 */
[----:B------:R-:W-:-:S02]  /*00c0*/  CS2R R48, SRZ ;  /* 0x0000000000307805 */ /* 0x000fc4000001ff00 */
[----:B------:R-:W-:Y:S02]  /*00d0*/  CS2R R50, SRZ ;  /* 0x0000000000327805 */ /* 0x000fe4000001ff00 */
[----:B------:R-:W-:Y:S02]  /*00e0*/  CS2R R52, SRZ ;  /* 0x0000000000347805 */ /* 0x000fe4000001ff00 */
[----:B------:R-:W-:Y:S02]  /*00f0*/  CS2R R54, SRZ ;  /* 0x0000000000367805 */ /* 0x000fe4000001ff00 */
[----:B------:R-:W-:Y:S02]  /*0100*/  CS2R R56, SRZ ;  /* 0x0000000000387805 */ /* 0x000fe4000001ff00 */
[----:B------:R-:W-:Y:S02]  /*0110*/  CS2R R58, SRZ ;  /* 0x00000000003a7805 */ /* 0x000fe4000001ff00 */
[----:B------:R-:W-:Y:S01]  /*0120*/  CS2R R60, SRZ ;  /* 0x00000000003c7805 */ /* 0x000fe2000001ff00 */
[----:B------:R-:W5:Y:S01]  /*0130*/  LDC.64 R32, c[0x0][0x218] ;  /* 0x00008600ff207b82 */ /* 0x000f620000000a00 */
[----:B------:R-:W-:-:S02]  /*0140*/  CS2R R62, SRZ ;  /* 0x00000000003e7805 */ /* 0x000fc4000001ff00 */
[----:B------:R-:W-:Y:S02]  /*0150*/  CS2R R64, SRZ ;  /* 0x0000000000407805 */ /* 0x000fe4000001ff00 */
[----:B------:R-:W-:Y:S02]  /*0160*/  CS2R R66, SRZ ;  /* 0x0000000000427805 */ /* 0x000fe4000001ff00 */
[----:B------:R-:W-:Y:S02]  /*0170*/  CS2R R68, SRZ ;  /* 0x0000000000447805 */ /* 0x000fe4000001ff00 */
[----:B------:R-:W-:Y:S02]  /*0180*/  CS2R R70, SRZ ;  /* 0x0000000000467805 */ /* 0x000fe4000001ff00 */
[----:B------:R-:W-:Y:S02]  /*0190*/  CS2R R72, SRZ ;  /* 0x0000000000487805 */ /* 0x000fe4000001ff00 */
[----:B------:R-:W-:Y:S01]  /*01a0*/  CS2R R74, SRZ ;  /* 0x00000000004a7805 */ /* 0x000fe2000001ff00 */
[----:B---3--:R-:W-:Y:S01]  /*01b0*/  UPRMT UR14, UR14, 0x654, UR4 ;  /* 0x000006540e0e7896 */ /* 0x008fe20008000004 */
[----:B------:R-:W-:-:S02]  /*01c0*/  CS2R R76, SRZ ;  /* 0x00000000004c7805 */ /* 0x000fc4000001ff00 */
[----:B------:R-:W-:Y:S02]  /*01d0*/  CS2R R78, SRZ ;  /* 0x00000000004e7805 */ /* 0x000fe4000001ff00 */
[----:B------:R-:W-:Y:S02]  /*01e0*/  CS2R R80, SRZ ;  /* 0x0000000000507805 */ /* 0x000fe4000001ff00 */
[----:B------:R-:W-:Y:S02]  /*01f0*/  CS2R R82, SRZ ;  /* 0x0000000000527805 */ /* 0x000fe4000001ff00 */
[----:B------:R-:W-:Y:S01]  /*0200*/  CS2R R84, SRZ ;  /* 0x0000000000547805 */ /* 0x000fe2000001ff00 */
[----:B--2---:R-:W-:Y:S01]  /*0210*/  IMAD.HI R0, R9, 0x2aaaaaab, RZ ;  /* 0x2aaaaaab09007827 */ /* 0x004fe200078e02ff */
[----:B------:R-:W-:Y:S01]  /*0220*/  CS2R R86, SRZ ;  /* 0x0000000000567805 */ /* 0x000fe2000001ff00 */
[----:B------:R-:W-:Y:S01]  /*0230*/  UMOV UR15, 0x3 ;  /* 0x00000003000f7882 */ /* 0x000fe20000000000 */
[----:B------:R-:W-:Y:S01]  /*0240*/  UMOV UR16, 0xffffffff ;  /* 0xffffffff00107882 */ /* 0x000fe20000000000 */
[----:B------:R-:W-:Y:S01]  /*0250*/  UMOV UR4, URZ ;  /* 0x0000003f00047c82 */ /* 0x000fe20008000000 */
[----:B------:R-:W-:Y:S01]  /*0260*/  SHF.R.U32.HI R3, RZ, 0x1f, R0 ;  /* 0x0000001fff037819 */ /* 0x000fe20000011600 */
[----:B------:R-:W-:-:S03]  /*0270*/  UMOV UR5, URZ ;  /* 0x0000003f00057c82 */ /* 0x000fc60008000000 */
[----:B------:R-:W-:-:S05]  /*0280*/  LEA.HI.SX32 R4, R0, R3, 0x19 ;  /* 0x0000000300047211 */ /* 0x000fca00078fcaff */
[C---:B------:R-:W-:Y:S02]  /*0290*/  IMAD R0, R4.reuse, R5, 0x20 ;  /* 0x0000002004007424 */ /* 0x040fe400078e0205 */
[----:B------:R-:W-:-:S03]  /*02a0*/  IMAD R7, R4, -0x300, R9 ;  /* 0xfffffd0004077824 */ /* 0x000fc600078e0209 */
[----:B------:R-:W-:Y:S02]  /*02b0*/  VIMNMX R0, R0, 0x8, PT ;  /* 0x0000000800007848 */ /* 0x000fe40003fe0100 */
[----:B------:R-:W-:Y:S02]  /*02c0*/  IABS R6, R7 ;  /* 0x0000000700067213 */ /* 0x000fe40000000000 */
[-C--:B------:R-:W-:Y:S02]  /*02d0*/  IABS R8, R0.reuse ;  /* 0x0000000000087213 */ /* 0x080fe40000000000 */
[-C--:B------:R-:W-:Y:S02]  /*02e0*/  IABS R10, R0.reuse ;  /* 0x00000000000a7213 */ /* 0x080fe40000000000 */
[----:B------:R-:W2:Y:S01]  /*02f0*/  I2F.RP R5, R8 ;  /* 0x0000000800057306 */ /* 0x000ea20000209400 */
[----:B------:R-:W-:Y:S02]  /*0300*/  LOP3.LUT R7, R7, R0, RZ, 0x3c, !PT ;  /* 0x0000000007077212 */ /* 0x000fe400078e3cff */
[----:B------:R-:W-:Y:S01]  /*0310*/  IMAD.MOV R12, RZ, RZ, -R10 ;  /* 0x000000ffff0c7224 */ /* 0x000fe200078e0a0a */
[----:B------:R-:W-:-:S02]  /*0320*/  IABS R10, R9 ;  /* 0x00000009000a7213 */ /* 0x000fc40000000000 */
[----:B------:R-:W-:Y:S02]  /*0330*/  ISETP.GE.AND P3, PT, R7, RZ, PT ;  /* 0x000000ff0700720c */ /* 0x000fe40003f66270 */
[----:B--2---:R-:W2:Y:S02]  /*0340*/  MUFU.RCP R5, R5 ;  /* 0x0000000500057308 */ /* 0x004ea40000001000 */
[----:B--2---:R-:W-:-:S06]  /*0350*/  VIADD R2, R5, 0xffffffe ;  /* 0x0ffffffe05027836 */ /* 0x004fcc0000000000 */
[----:B------:R2:W3:Y:S02]  /*0360*/  F2I.FTZ.U32.TRUNC.NTZ R3, R2 ;  /* 0x0000000200037305 */ /* 0x0004e4000021f000 */
[----:B--2---:R-:W-:Y:S02]  /*0370*/  IMAD.MOV.U32 R2, RZ, RZ, RZ ;  /* 0x000000ffff027224 */ /* 0x004fe400078e00ff */
[----:B---3--:R-:W-:-:S04]  /*0380*/  IMAD.MOV R11, RZ, RZ, -R3 ;  /* 0x000000ffff0b7224 */ /* 0x008fc800078e0a03 */
[----:B------:R-:W-:-:S04]  /*0390*/  IMAD R11, R11, R8, RZ ;  /* 0x000000080b0b7224 */ /* 0x000fc800078e02ff */
[----:B------:R-:W-:Y:S02]  /*03a0*/  IMAD.HI.U32 R3, R3, R11, R2 ;  /* 0x0000000b03037227 */ /* 0x000fe400078e0002 */
[----:B------:R-:W2:Y:S04]  /*03b0*/  S2R R2, SR_TID.X ;  /* 0x0000000000027919 */ /* 0x000ea80000002100 */
[----:B------:R-:W-:-:S04]  /*03c0*/  IMAD.HI.U32 R5, R3, R6, RZ ;  /* 0x0000000603057227 */ /* 0x000fc800078e00ff */
[----:B------:R-:W-:Y:S02]  /*03d0*/  IMAD R6, R5, R12, R6 ;  /* 0x0000000c05067224 */ /* 0x000fe400078e0206 */
[----:B------:R-:W-:-:S03]  /*03e0*/  IMAD.HI.U32 R3, R3, R10, RZ ;  /* 0x0000000a03037227 */ /* 0x000fc600078e00ff */
[----:B------:R-:W-:Y:S01]  /*03f0*/  ISETP.GT.U32.AND P2, PT, R8, R6, PT ;  /* 0x000000060800720c */ /* 0x000fe20003f44070 */
[----:B------:R-:W-:-:S05]  /*0400*/  IMAD R3, R3, R12, R10 ;  /* 0x0000000c03037224 */ /* 0x000fca00078e020a */
[----:B------:R-:W-:-:S07]  /*0410*/  ISETP.GT.U32.AND P1, PT, R8, R3, PT ;  /* 0x000000030800720c */ /* 0x000fce0003f24070 */
[--C-:B------:R-:W-:Y:S02]  /*0420*/  @!P2 IMAD.IADD R6, R6, 0x1, -R8.reuse ;  /* 0x000000010606a824 */ /* 0x100fe400078e0a08 */
[----:B------:R-:W-:Y:S01]  /*0430*/  @!P2 VIADD R5, R5, 0x1 ;  /* 0x000000010505a836 */ /* 0x000fe20000000000 */
[----:B------:R-:W-:Y:S02]  /*0440*/  ISETP.GE.AND P2, PT, R9, RZ, PT ;  /* 0x000000ff0900720c */ /* 0x000fe40003f46270 */
[----:B------:R-:W-:Y:S01]  /*0450*/  ISETP.GE.U32.AND P0, PT, R6, R8, PT ;  /* 0x000000080600720c */ /* 0x000fe20003f06070 */
[----:B------:R-:W-:Y:S01]  /*0460*/  @!P1 IMAD.IADD R3, R3, 0x1, -R8 ;  /* 0x0000000103039824 */ /* 0x000fe200078e0a08 */
[----:B------:R-:W-:Y:S02]  /*0470*/  LOP3.LUT R6, RZ, R0, RZ, 0x33, !PT ;  /* 0x00000000ff067212 */ /* 0x000fe400078e33ff */
[----:B--2---:R-:W-:Y:S02]  /*0480*/  SHF.R.U32.HI R7, RZ, 0x3, R2 ;  /* 0x00000003ff077819 */ /* 0x004fe40000011602 */
[----:B------:R-:W-:-:S02]  /*0490*/  ISETP.GT.U32.AND P1, PT, R8, R3, PT ;  /* 0x000000030800720c */ /* 0x000fc40003f24070 */
[----:B------:R-:W-:Y:S02]  /*04a0*/  SGXT.U32 R9, R7, 0x5 ;  /* 0x000000050709781a */ /* 0x000fe40000000000 */
[----:B------:R-:W-:-:S03]  /*04b0*/  SHF.R.U32.HI R95, RZ, 0x5, R2 ;  /* 0x00000005ff5f7819 */ /* 0x000fc60000011602 */
[----:B------:R-:W-:Y:S01]  /*04c0*/  @P0 VIADD R5, R5, 0x1 ;  /* 0x0000000105050836 */ /* 0x000fe20000000000 */
[----:B------:R-:W-:Y:S02]  /*04d0*/  ISETP.NE.AND P0, PT, R0, RZ, PT ;  /* 0x000000ff0000720c */ /* 0x000fe40003f05270 */
[----:B------:R-:W-:Y:S01]  /*04e0*/  LOP3.LUT R109, R95, 0x7fffffc, RZ, 0xc0, !PT ;  /* 0x07fffffc5f6d7812 */ /* 0x000fe200078ec0ff */
[----:B------:R-:W-:Y:S02]  /*04f0*/  @!P3 IMAD.MOV R5, RZ, RZ, -R5 ;  /* 0x000000ffff05b224 */ /* 0x000fe400078e0a05 */
[----:B------:R-:W-:-:S03]  /*0500*/  @!P1 IMAD.IADD R3, R3, 0x1, -R8 ;  /* 0x0000000103039824 */ /* 0x000fc600078e0a08 */
[----:B------:R-:W-:Y:S01]  /*0510*/  SEL R0, R6, R5, !P0 ;  /* 0x0000000506007207 */ /* 0x000fe20004000000 */
[----:B------:R-:W-:-:S04]  /*0520*/  @!P2 IMAD.MOV R3, RZ, RZ, -R3 ;  /* 0x000000ffff03a224 */ /* 0x000fc800078e0a03 */
[----:B------:R-:W-:Y:S01]  /*0530*/  IMAD.SHL.U32 R0, R0, 0x80, RZ ;  /* 0x0000008000007824 */ /* 0x000fe200078e00ff */
[----:B------:R-:W-:-:S04]  /*0540*/  SEL R3, R6, R3, !P0 ;  /* 0x0000000306037207 */ /* 0x000fc80004000000 */
[----:B------:R-:W-:Y:S01]  /*0550*/  LOP3.LUT R8, R0, 0x40, R9, 0xfe, !PT ;  /* 0x0000004000087812 */ /* 0x000fe200078efe09 */
[----:B------:R-:W-:Y:S01]  /*0560*/  IMAD R3, R4, 0x8, R3 ;  /* 0x0000000804037824 */ /* 0x000fe200078e0203 */
[----:B------:R-:W-:Y:S02]  /*0570*/  LOP3.LUT R5, R0, R9, RZ, 0xfc, !PT ;  /* 0x0000000900057212 */ /* 0x000fe400078efcff */
[----:B------:R-:W-:Y:S01]  /*0580*/  LOP3.LUT R7, R0, 0x20, R9, 0xfe, !PT ;  /* 0x0000002000077812 */ /* 0x000fe200078efe09 */
[----:B------:R-:W-:Y:S01]  /*0590*/  IMAD.HI R15, R8, 0x2aaaaaab, RZ ;  /* 0x2aaaaaab080f7827 */ /* 0x000fe200078e02ff */
[----:B------:R-:W-:Y:S02]  /*05a0*/  LOP3.LUT R14, R0, 0x60, R9, 0xfe, !PT ;  /* 0x00000060000e7812 */ /* 0x000fe400078efe09 */
[----:B------:R-:W-:Y:S01]  /*05b0*/  LOP3.LUT R4, R9, 0x20, RZ, 0xfc, !PT ;  /* 0x0000002009047812 */ /* 0x000fe200078efcff */
[----:B------:R-:W-:Y:S01]  /*05c0*/  IMAD.HI R10, R5, 0x2aaaaaab, RZ ;  /* 0x2aaaaaab050a7827 */ /* 0x000fe200078e02ff */
[----:B------:R-:W-:-:S03]  /*05d0*/  SHF.R.U32.HI R6, RZ, 0x1f, R15 ;  /* 0x0000001fff067819 */ /* 0x000fc6000001160f */
[----:B------:R-:W-:Y:S01]  /*05e0*/  IMAD.HI R12, R7, 0x2aaaaaab, RZ ;  /* 0x2aaaaaab070c7827 */ /* 0x000fe200078e02ff */
[----:B------:R-:W-:Y:S02]  /*05f0*/  SHF.R.U32.HI R11, RZ, 0x1f, R10 ;  /* 0x0000001fff0b7819 */ /* 0x000fe4000001160a */
[----:B------:R-:W-:Y:S01]  /*0600*/  LEA.HI R15, R15, R6, RZ, 0x15 ;  /* 0x000000060f0f7211 */ /* 0x000fe200078fa8ff */
[----:B------:R-:W-:Y:S01]  /*0610*/  IMAD.HI R16, R14, 0x2aaaaaab, RZ ;  /* 0x2aaaaaab0e107827 */ /* 0x000fe200078e02ff */
[----:B------:R-:W-:Y:S02]  /*0620*/  LEA.HI R10, R10, R11, RZ, 0x15 ;  /* 0x0000000b0a0a7211 */ /* 0x000fe400078fa8ff */
[----:B------:R-:W-:Y:S01]  /*0630*/  SHF.R.U32.HI R13, RZ, 0x1f, R12 ;  /* 0x0000001fff0d7819 */ /* 0x000fe2000001160c */
[----:B------:R-:W-:Y:S01]  /*0640*/  IMAD R26, R15, -0x3000, R8 ;  /* 0xffffd0000f1a7824 */ /* 0x000fe200078e0208 */
[----:B------:R-:W-:Y:S01]  /*0650*/  SHF.R.S32.HI R15, RZ, 0x18, R3 ;  /* 0x00000018ff0f7819 */ /* 0x000fe20000011403 */
[----:B------:R-:W-:Y:S01]  /*0660*/  IMAD R22, R10, -0x3000, R5 ;  /* 0xffffd0000a167824 */ /* 0x000fe200078e0205 */
[----:B------:R-:W-:Y:S01]  /*0670*/  LEA.HI R12, R12, R13, RZ, 0x15 ;  /* 0x0000000d0c0c7211 */ /* 0x000fe200078fa8ff */
[----:B------:R-:W-:Y:S01]  /*0680*/  IMAD.SHL.U32 R3, R3, 0x80, RZ ;  /* 0x0000008003037824 */ /* 0x000fe200078e00ff */
[----:B------:R-:W-:Y:S01]  /*0690*/  SHF.R.U32.HI R11, RZ, 0x1f, R16 ;  /* 0x0000001fff0b7819 */ /* 0x000fe20000011610 */
[----:B------:R-:W-:Y:S01]  /*06a0*/  IMAD.SHL.U32 R5, R2, 0x8, RZ ;  /* 0x0000000802057824 */ /* 0x000fe200078e00ff */
[----:B------:R-:W-:Y:S01]  /*06b0*/  SGXT R15, R15, 0x1 ;  /* 0x000000010f0f781a */ /* 0x000fe20000000200 */
[----:B------:R-:W-:Y:S01]  /*06c0*/  IMAD R24, R12, -0x3000, R7 ;  /* 0xffffd0000c187824 */ /* 0x000fe200078e0207 */
[----:B------:R-:W-:-:S02]  /*06d0*/  LOP3.LUT R10, R3, R9, RZ, 0xfc, !PT ;  /* 0x00000009030a7212 */ /* 0x000fc400078efcff */
[----:B------:R-:W-:Y:S02]  /*06e0*/  LOP3.LUT R8, R5, 0x38, R2, 0x48, !PT ;  /* 0x0000003805087812 */ /* 0x000fe400078e4802 */
[C---:B------:R-:W-:Y:S02]  /*06f0*/  LOP3.LUT R6, R9.reuse, 0x40, RZ, 0xfc, !PT ;  /* 0x0000004009067812 */ /* 0x040fe400078efcff */
[----:B------:R-:W-:Y:S01]  /*0700*/  LOP3.LUT R7, R9, 0x60, RZ, 0xfc, !PT ;  /* 0x0000006009077812 */ /* 0x000fe200078efcff */
[--C-:B------:R-:W-:Y:S01]  /*0710*/  IMAD R4, R4, 0x40, R8.reuse ;  /* 0x0000004004047824 */ /* 0x100fe200078e0208 */
[----:B------:R-:W-:Y:S01]  /*0720*/  LEA.HI R21, R16, R11, RZ, 0x15 ;  /* 0x0000000b10157211 */ /* 0x000fe200078fa8ff */
[--C-:B------:R-:W-:Y:S01]  /*0730*/  IMAD R6, R6, 0x40, R8.reuse ;  /* 0x0000004006067824 */ /* 0x100fe200078e0208 */
[----:B------:R-:W-:Y:S01]  /*0740*/  LEA.HI R16, R15, R10, RZ, 0xc ;  /* 0x0000000a0f107211 */ /* 0x000fe200078f60ff */
[--C-:B------:R-:W-:Y:S01]  /*0750*/  IMAD R7, R7, 0x40, R8.reuse ;  /* 0x0000004007077824 */ /* 0x100fe200078e0208 */
[----:B------:R-:W-:Y:S01]  /*0760*/  LOP3.LUT R11, R3, 0x20, R9, 0xfe, !PT ;  /* 0x00000020030b7812 */ /* 0x000fe200078efe09 */
[----:B------:R-:W-:Y:S01]  /*0770*/  IMAD R8, R9, 0x40, R8 ;  /* 0x0000004009087824 */ /* 0x000fe200078e0208 */
[----:B------:R-:W-:Y:S01]  /*0780*/  LOP3.LUT R12, R3, 0x40, R9, 0xfe, !PT ;  /* 0x00000040030c7812 */ /* 0x000fe200078efe09 */
[----:B------:R-:W-:Y:S01]  /*0790*/  IMAD R14, R21, -0x3000, R14 ;  /* 0xffffd000150e7824 */ /* 0x000fe200078e020e */
[----:B------:R-:W-:-:S02]  /*07a0*/  LOP3.LUT R13, R3, 0x60, R9, 0xfe, !PT ;  /* 0x00000060030d7812 */ /* 0x000fc400078efe09 */
[----:B------:R-:W-:Y:S02]  /*07b0*/  LOP3.LUT R9, R16, 0x3ff000, RZ, 0xc0, !PT ;  /* 0x003ff00010097812 */ /* 0x000fe400078ec0ff */
[C---:B------:R-:W-:Y:S02]  /*07c0*/  LEA.HI R16, R15.reuse, R11, RZ, 0xc ;  /* 0x0000000b0f107211 */ /* 0x040fe400078f60ff */
[C---:B------:R-:W-:Y:S01]  /*07d0*/  LEA.HI R17, R15.reuse, R12, RZ, 0xc ;  /* 0x0000000c0f117211 */ /* 0x040fe200078f60ff */
[----:B------:R-:W-:Y:S01]  /*07e0*/  IMAD.IADD R10, R10, 0x1, -R9 ;  /* 0x000000010a0a7824 */ /* 0x000fe200078e0a09 */
[----:B------:R-:W-:Y:S02]  /*07f0*/  LEA.HI R15, R15, R13, RZ, 0xc ;  /* 0x0000000d0f0f7211 */ /* 0x000fe400078f60ff */
[----:B------:R-:W-:Y:S02]  /*0800*/  LOP3.LUT R16, R16, 0x3ff000, RZ, 0xc0, !PT ;  /* 0x003ff00010107812 */ /* 0x000fe400078ec0ff */
[----:B------:R-:W-:-:S02]  /*0810*/  LOP3.LUT R17, R17, 0x3ff000, RZ, 0xc0, !PT ;  /* 0x003ff00011117812 */ /* 0x000fc400078ec0ff */
[----:B------:R-:W-:Y:S01]  /*0820*/  LOP3.LUT R20, R15, 0x3ff000, RZ, 0xc0, !PT ;  /* 0x003ff0000f147812 */ /* 0x000fe200078ec0ff */
[----:B------:R-:W-:Y:S01]  /*0830*/  IMAD.IADD R16, R11, 0x1, -R16 ;  /* 0x000000010b107824 */ /* 0x000fe200078e0a10 */
[----:B------:R-:W-:Y:S01]  /*0840*/  LOP3.LUT R9, R5, 0x38, RZ, 0xc0, !PT ;  /* 0x0000003805097812 */ /* 0x000fe200078ec0ff */
[----:B------:R-:W-:Y:S01]  /*0850*/  IMAD.IADD R12, R12, 0x1, -R17 ;  /* 0x000000010c0c7824 */ /* 0x000fe200078e0a11 */
[----:B------:R-:W-:Y:S01]  /*0860*/  LEA R25, R8, UR14, 0x1 ;  /* 0x0000000e08197c11 */ /* 0x000fe2000f8e08ff */
[----:B------:R-:W-:Y:S01]  /*0870*/  IMAD.IADD R20, R13, 0x1, -R20 ;  /* 0x000000010d147824 */ /* 0x000fe200078e0a14 */
[----:B------:R-:W-:Y:S01]  /*0880*/  LEA R27, R4, UR14, 0x1 ;  /* 0x0000000e041b7c11 */ /* 0x000fe2000f8e08ff */
[--C-:B------:R-:W-:Y:S01]  /*0890*/  IMAD R13, R10, 0xc00, R9.reuse ;  /* 0x00000c000a0d7824 */ /* 0x100fe200078e0209 */
[----:B------:R-:W-:Y:S01]  /*08a0*/  LEA R35, R6, UR14, 0x1 ;  /* 0x0000000e06237c11 */ /* 0x000fe2000f8e08ff */
[--C-:B------:R-:W-:Y:S01]  /*08b0*/  IMAD R15, R16, 0xc00, R9.reuse ;  /* 0x00000c00100f7824 */ /* 0x100fe200078e0209 */
[----:B------:R-:W-:Y:S01]  /*08c0*/  LEA R37, R7, UR14, 0x1 ;  /* 0x0000000e07257c11 */ /* 0x000fe2000f8e08ff */
[----:B------:R-:W-:-:S02]  /*08d0*/  IMAD R17, R12, 0xc00, R9 ;  /* 0x00000c000c117824 */ /* 0x000fc400078e0209 */
[--C-:B------:R-:W-:Y:S02]  /*08e0*/  IMAD R11, R20, 0xc00, R9.reuse ;  /* 0x00000c00140b7824 */ /* 0x100fe400078e0209 */
[--C-:B------:R-:W-:Y:S02]  /*08f0*/  IMAD R21, R22, 0xc00, R9.reuse ;  /* 0x00000c0016157824 */ /* 0x100fe400078e0209 */
[--C-:B------:R-:W-:Y:S02]  /*0900*/  IMAD R29, R24, 0xc00, R9.reuse ;  /* 0x00000c00181d7824 */ /* 0x100fe400078e0209 */
[--C-:B------:R-:W-:Y:S02]  /*0910*/  IMAD R31, R26, 0xc00, R9.reuse ;  /* 0x00000c001a1f7824 */ /* 0x100fe400078e0209 */
[----:B------:R-:W-:Y:S02]  /*0920*/  IMAD R9, R14, 0xc00, R9 ;  /* 0x00000c000e097824 */ /* 0x000fe400078e0209 */
[----:B----4-:R-:W-:-:S04]  /*0930*/  IMAD.WIDE R12, R13, 0x2, R18 ;  /* 0x000000020d0c7825 */ /* 0x010fc800078e0212 */
[--C-:B------:R-:W-:Y:S01]  /*0940*/  IMAD.WIDE R14, R15, 0x2, R18.reuse ;  /* 0x000000020f0e7825 */ /* 0x100fe200078e0212 */
[----:B------:R-:W-:Y:S01]  /*0950*/  @!PT LDS RZ, [RZ] ;  /* 0x00000000fffff984 */ /* 0x000fe20000000800 */
[----:B------:R-:W-:Y:S01]  /*0960*/  @!PT LDS RZ, [RZ] ;  /* 0x00000000fffff984 */ /* 0x000fe20000000800 */
[----:B------:R-:W-:Y:S01]  /*0970*/  @!PT LDS RZ, [RZ] ;  /* 0x00000000fffff984 */ /* 0x000fe20000000800 */
[----:B------:R-:W-:Y:S01]  /*0980*/  LDGSTS.E.BYPASS.128 [R25], desc[UR18][R12.64] ;  /* 0x000000000c197fae */ /* 0x000fe2000b901c52 */
[----:B------:R-:W-:Y:S02]  /*0990*/  IADD3 R100, P0, R12, 0x200, RZ ;  /* 0x000002000c647810 */ /* 0x000fe40007f1e0ff */
[--C-:B------:R-:W-:Y:S01]  /*09a0*/  IMAD.WIDE R16, R17, 0x2, R18.reuse ;  /* 0x0000000211107825 */ /* 0x100fe200078e0212 */
[----:B------:R-:W-:Y:S01]  /*09b0*/  LDGSTS.E.BYPASS.128 [R27], desc[UR18][R14.64] ;  /* 0x000000000e1b7fae */ /* 0x000fe2000b901c52 */
[----:B------:R-:W-:Y:S02]  /*09c0*/  IADD3 R10, P1, R14, 0x200, RZ ;  /* 0x000002000e0a7810 */ /* 0x000fe40007f3e0ff */
[----:B------:R-:W-:Y:S01]  /*09d0*/  IMAD.WIDE R18, R11, 0x2, R18 ;  /* 0x000000020b127825 */ /* 0x000fe200078e0212 */
[----:B------:R-:W-:Y:S03]  /*09e0*/  LDGSTS.E.BYPASS.128 [R35], desc[UR18][R16.64] ;  /* 0x0000000010237fae */ /* 0x000fe6000b901c52 */
[--C-:B-1---5:R-:W-:Y:S01]  /*09f0*/  IMAD.WIDE R20, R21, 0x2, R32.reuse ;  /* 0x0000000215147825 */ /* 0x122fe200078e0220 */
[----:B------:R-:W-:Y:S03]  /*0a00*/  LDGSTS.E.BYPASS.128 [R37], desc[UR18][R18.64] ;  /* 0x0000000012257fae */ /* 0x000fe6000b901c52 */
[--C-:B------:R-:W-:Y:S01]  /*0a10*/  IMAD.WIDE R28, R29, 0x2, R32.reuse ;  /* 0x000000021d1c7825 */ /* 0x100fe200078e0220 */
[----:B------:R-:W0:Y:S03]  /*0a20*/  LDGDEPBAR ;  /* 0x00000000000079af */ /* 0x000e260000000000 */
[----:B------:R-:W-:Y:S01]  /*0a30*/  IMAD.WIDE R30, R31, 0x2, R32 ;  /* 0x000000021f1e7825 */ /* 0x000fe200078e0220 */
[----:B------:R-:W-:Y:S01]  /*0a40*/  LDGSTS.E.BYPASS.128 [R25+0x14000], desc[UR18][R20.64] ;  /* 0x1400000014197fae */ /* 0x000fe2000b901c52 */
[----:B------:R-:W-:-:S02]  /*0a50*/  IADD3 R106, P2, R28, 0x200, RZ ;  /* 0x000002001c6a7810 */ /* 0x000fc40007f5e0ff */
[----:B------:R-:W-:Y:S01]  /*0a60*/  IMAD.WIDE R32, R9, 0x2, R32 ;  /* 0x0000000209207825 */ /* 0x000fe200078e0220 */
[----:B------:R-:W-:Y:S03]  /*0a70*/  LDGSTS.E.BYPASS.128 [R27+0x14000], desc[UR18][R28.64] ;  /* 0x140000001c1b7fae */ /* 0x000fe6000b901c52 */
[----:B------:R-:W-:Y:S01]  /*0a80*/  IMAD.X R9, RZ, RZ, R13, P0 ;  /* 0x000000ffff097224 */ /* 0x000fe200000e060d */
[----:B------:R-:W-:Y:S01]  /*0a90*/  LDGSTS.E.BYPASS.128 [R35+0x14000], desc[UR18][R30.64] ;  /* 0x140000001e237fae */ /* 0x000fe2000b901c52 */
[----:B------:R-:W-:Y:S01]  /*0aa0*/  IADD3 R22, P0, R16, 0x200, RZ ;  /* 0x0000020010167810 */ /* 0x000fe20007f1e0ff */
[----:B------:R-:W-:Y:S01]  /*0ab0*/  IMAD.X R11, RZ, RZ, R15, P1 ;  /* 0x000000ffff0b7224 */ /* 0x000fe200008e060f */
[----:B------:R-:W-:Y:S01]  /*0ac0*/  IADD3 R90, P1, R18, 0x200, RZ ;  /* 0x00000200125a7810 */ /* 0x000fe20007f3e0ff */
[----:B------:R-:W-:Y:S01]  /*0ad0*/  LDGSTS.E.BYPASS.128 [R37+0x14000], desc[UR18][R32.64] ;  /* 0x1400000020257fae */ /* 0x000fe2000b901c52 */
[----:B------:R-:W-:-:S02]  /*0ae0*/  IMAD.X R107, RZ, RZ, R29, P2 ;  /* 0x000000ffff6b7224 */ /* 0x000fc400010e061d */
[----:B------:R-:W-:Y:S01]  /*0af0*/  IMAD.X R23, RZ, RZ, R17, P0 ;  /* 0x000000ffff177224 */ /* 0x000fe200000e0611 */
[----:B------:R-:W0:Y:S01]  /*0b00*/  LDGDEPBAR ;  /* 0x00000000000079af */ /* 0x000e220000000000 */
[----:B------:R-:W-:Y:S01]  /*0b10*/  BAR.SYNC.DEFER_BLOCKING 0x0 ;  /* 0x0000000000007b1d */ /* 0x000fe20000010000 */
[----:B------:R-:W-:Y:S01]  /*0b20*/  IADD3 R94, P0, R20, 0x200, RZ ;  /* 0x00000200145e7810 */ /* 0x000fe20007f1e0ff */
[----:B------:R-:W-:Y:S01]  /*0b30*/  IMAD.X R91, RZ, RZ, R19, P1 ;  /* 0x000000ffff5b7224 */ /* 0x000fe200008e0613 */
[----:B------:R-:W-:-:S03]  /*0b40*/  IADD3 R104, P1, R30, 0x200, RZ ;  /* 0x000002001e687810 */ /* 0x000fc60007f3e0ff */
[----:B------:R-:W-:Y:S01]  /*0b50*/  IMAD.X R108, RZ, RZ, R21, P0 ;  /* 0x000000ffff6c7224 */ /* 0x000fe200000e0615 */
[----:B------:R-:W-:Y:S01]  /*0b60*/  IADD3 R98, P0, R32, 0x200, RZ ;  /* 0x0000020020627810 */ /* 0x000fe20007f1e0ff */
[----:B------:R-:W-:-:S04]  /*0b70*/  IMAD.X R105, RZ, RZ, R31, P1 ;  /* 0x000000ffff697224 */ /* 0x000fc800008e061f */
[----:B------:R-:W-:Y:S01]  /*0b80*/  IMAD.X R102, RZ, RZ, R33, P0 ;  /* 0x000000ffff667224 */ /* 0x000fe200000e0621 */
[----:B------:R-:W-:Y:S01]  /*0b90*/  @!PT LDS RZ, [RZ] ;  /* 0x00000000fffff984 */ /* 0x000fe20000000800 */
[----:B------:R-:W-:Y:S01]  /*0ba0*/  @!PT LDS RZ, [RZ] ;  /* 0x00000000fffff984 */ /* 0x000fe20000000800 */
[----:B------:R-:W-:Y:S01]  /*0bb0*/  @!PT LDS RZ, [RZ] ;  /* 0x00000000fffff984 */ /* 0x000fe20000000800 */
[----:B------:R-:W-:Y:S04]  /*0bc0*/  LDGSTS.E.BYPASS.128 [R25+0x4000], desc[UR18][R12.64+0x80] ;  /* 0x040000800c197fae */ /* 0x000fe8000b901c52 */
[----:B------:R-:W-:Y:S04]  /*0bd0*/  LDGSTS.E.BYPASS.128 [R27+0x4000], desc[UR18][R14.64+0x80] ;  /* 0x040000800e1b7fae */ /* 0x000fe8000b901c52 */
[----:B------:R-:W-:Y:S04]  /*0be0*/  LDGSTS.E.BYPASS.128 [R35+0x4000], desc[UR18][R16.64+0x80] ;  /* 0x0400008010237fae */ /* 0x000fe8000b901c52 */
[----:B------:R-:W-:Y:S04]  /*0bf0*/  LDGSTS.E.BYPASS.128 [R37+0x4000], desc[UR18][R18.64+0x80] ;  /* 0x0400008012257fae */ /* 0x000fe8000b901c52 */
[----:B------:R-:W0:Y:S04]  /*0c00*/  LDGDEPBAR ;  /* 0x00000000000079af */ /* 0x000e280000000000 */
[----:B------:R-:W-:Y:S04]  /*0c10*/  LDGSTS.E.BYPASS.128 [R25+0x18000], desc[UR18][R20.64+0x80] ;  /* 0x1800008014197fae */ /* 0x000fe8000b901c52 */
[----:B------:R-:W-:Y:S04]  /*0c20*/  LDGSTS.E.BYPASS.128 [R27+0x18000], desc[UR18][R28.64+0x80] ;  /* 0x180000801c1b7fae */ /* 0x000fe8000b901c52 */
[----:B------:R-:W-:Y:S04]  /*0c30*/  LDGSTS.E.BYPASS.128 [R35+0x18000], desc[UR18][R30.64+0x80] ;  /* 0x180000801e237fae */ /* 0x000fe8000b901c52 */
[----:B------:R-:W-:Y:S04]  /*0c40*/  LDGSTS.E.BYPASS.128 [R37+0x18000], desc[UR18][R32.64+0x80] ;  /* 0x1800008020257fae */ /* 0x000fe8000b901c52 */
[----:B------:R-:W0:Y:S01]  /*0c50*/  LDGDEPBAR ;  /* 0x00000000000079af */ /* 0x000e220000000000 */
[----:B------:R-:W-:Y:S06]  /*0c60*/  BAR.SYNC.DEFER_BLOCKING 0x0 ;  /* 0x0000000000007b1d */ /* 0x000fec0000010000 */
        /* <DEDUP_REMOVED lines=17> */
[----:B------:R1:W-:Y:S04]  /*0d80*/  LDGSTS.E.BYPASS.128 [R25+0xc000], desc[UR18][R12.64+0x180] ;  /* 0x0c0001800c197fae */ /* 0x0003e8000b901c52 */
[----:B------:R-:W-:Y:S04]  /*0d90*/  LDGSTS.E.BYPASS.128 [R27+0xc000], desc[UR18][R14.64+0x180] ;  /* 0x0c0001800e1b7fae */ /* 0x000fe8000b901c52 */
[----:B------:R-:W-:Y:S04]  /*0da0*/  LDGSTS.E.BYPASS.128 [R35+0xc000], desc[UR18][R16.64+0x180] ;  /* 0x0c00018010237fae */ /* 0x000fe8000b901c52 */
[----:B------:R-:W-:Y:S01]  /*0db0*/  LDGSTS.E.BYPASS.128 [R37+0xc000], desc[UR18][R18.64+0x180] ;  /* 0x0c00018012257fae */ /* 0x000fe2000b901c52 */
[----:B-1----:R-:W-:-:S03]  /*0dc0*/  IMAD.MOV.U32 R12, RZ, RZ, -0x40 ;  /* 0xffffffc0ff0c7424 */ /* 0x002fc600078e00ff */
[----:B------:R-:W0:Y:S04]  /*0dd0*/  LDGDEPBAR ;  /* 0x00000000000079af */ /* 0x000e280000000000 */
[----:B------:R1:W-:Y:S04]  /*0de0*/  LDGSTS.E.BYPASS.128 [R25+0x20000], desc[UR18][R20.64+0x180] ;  /* 0x2000018014197fae */ /* 0x0003e8000b901c52 */
[----:B------:R2:W-:Y:S04]  /*0df0*/  LDGSTS.E.BYPASS.128 [R27+0x20000], desc[UR18][R28.64+0x180] ;  /* 0x200001801c1b7fae */ /* 0x0005e8000b901c52 */
[----:B------:R3:W-:Y:S04]  /*0e00*/  LDGSTS.E.BYPASS.128 [R35+0x20000], desc[UR18][R30.64+0x180] ;  /* 0x200001801e237fae */ /* 0x0007e8000b901c52 */
[----:B------:R4:W-:Y:S01]  /*0e10*/  LDGSTS.E.BYPASS.128 [R37+0x20000], desc[UR18][R32.64+0x180] ;  /* 0x2000018020257fae */ /* 0x0009e2000b901c52 */
[----:B-1----:R-:W-:-:S03]  /*0e20*/  CS2R R24, SRZ ;  /* 0x0000000000187805 */ /* 0x002fc6000001ff00 */
[----:B------:R-:W0:Y:S01]  /*0e30*/  LDGDEPBAR ;  /* 0x00000000000079af */ /* 0x000e220000000000 */
[----:B--2---:R-:W-:Y:S02]  /*0e40*/  CS2R R26, SRZ ;  /* 0x00000000001a7805 */ /* 0x004fe4000001ff00 */
[----:B------:R-:W-:Y:S02]  /*0e50*/  CS2R R28, SRZ ;  /* 0x00000000001c7805 */ /* 0x000fe4000001ff00 */
[----:B---3--:R-:W-:Y:S02]  /*0e60*/  CS2R R30, SRZ ;  /* 0x00000000001e7805 */ /* 0x008fe4000001ff00 */
[----:B------:R-:W-:Y:S02]  /*0e70*/  CS2R R34, SRZ ;  /* 0x0000000000227805 */ /* 0x000fe4000001ff00 */
[----:B----4-:R-:W-:Y:S02]  /*0e80*/  CS2R R32, SRZ ;  /* 0x0000000000207805 */ /* 0x010fe4000001ff00 */
[----:B------:R-:W-:-:S07]  /*0e90*/  CS2R R36, SRZ ;  /* 0x0000000000247805 */ /* 0x000fce000001ff00 */
.L_x_0:
[----:B------:R-:W1:Y:S01]  /*0ea0*/  SHFL.IDX PT, R13, R109, RZ, 0x1f ;  /* 0x00001fff6d0d7589 */ /* 0x000e6200000e0000 */
[----:B------:R-:W-:Y:S01]  /*0eb0*/  UIADD3 UR16, UR16, 0x1, URZ ;  /* 0x0000000110107890 */ /* 0x000fe2000fffe03f */
[----:B------:R-:W-:-:S04]  /*0ec0*/  DEPBAR.LE SB0, 0x6 ;  /* 0x000081800000791a */ /* 0x000fc80000000000 */
[----:B------:R-:W-:Y:S01]  /*0ed0*/  UISETP.GE.AND UP0, UPT, UR16, 0x5, UPT ;  /* 0x000000051000788c */ /* 0x000fe2000bf06270 */
[----:B------:R-:W-:Y:S01]  /*0ee0*/  BAR.SYNC.DEFER_BLOCKING 0x0 ;  /* 0x0000000000007b1d */ /* 0x000fe20000010000 */
[----:B------:R-:W-:Y:S01]  /*0ef0*/  UIADD3 UR15, UR15, 0x1, URZ ;  /* 0x000000010f0f7890 */ /* 0x000fe2000fffe03f */
[----:B------:R-:W-:Y:S01]  /*0f00*/  VIADD R96, R12, 0x40 ;  /* 0x000000400c607836 */ /* 0x000fe20000000000 */
[----:B------:R-:W-:Y:S01]  /*0f10*/  USEL UR16, UR16, URZ, !UP0 ;  /* 0x0000003f10107287 */ /* 0x000fe2000c000000 */
[----:B------:R-:W-:Y:S02]  /*0f20*/  IADD3 R20, P1, R100, UR4, RZ ;  /* 0x0000000464147c10 */ /* 0x000fe4000ff3e0ff */
[----:B------:R-:W-:Y:S01]  /*0f30*/  UMOV UR11, 0x40000040 ;  /* 0x40000040000b7882 */ /* 0x000fe20000000000 */
[----:B------:R-:W-:Y:S02]  /*0f40*/  ISETP.GE.U32.AND P0, PT, R96, 0xb00, PT ;  /* 0x00000b006000780c */ /* 0x000fe40003f06070 */
[----:B------:R-:W-:-:S02]  /*0f50*/  IADD3.X R21, R9, UR5, RZ, P1, !PT ;  /* 0x0000000509157c10 */ /* 0x000fc40008ffe4ff */
[----:B------:R-:W-:Y:S02]  /*0f60*/  IADD3 R88, P1, R22, UR4, RZ ;  /* 0x0000000416587c10 */ /* 0x000fe4000ff3e0ff */
[----:B------:R-:W-:Y:S02]  /*0f70*/  IADD3 R92, P2, R10, UR4, RZ ;  /* 0x000000040a5c7c10 */ /* 0x000fe4000ff5e0ff */
[----:B------:R-:W-:Y:S02]  /*0f80*/  IADD3.X R89, R23, UR5, RZ, P1, !PT ;  /* 0x0000000517597c10 */ /* 0x000fe40008ffe4ff */
[----:B-1----:R-:W-:Y:S02]  /*0f90*/  R2UR UR6, R13 ;  /* 0x000000000d0672ca */ /* 0x002fe400000e0000 */
[----:B------:R-:W-:Y:S02]  /*0fa0*/  IADD3 R12, P1, R90, UR4, RZ ;  /* 0x000000045a0c7c10 */ /* 0x000fe4000ff3e0ff */
[----:B------:R-:W-:-:S02]  /*0fb0*/  IADD3.X R93, R11, UR5, RZ, P2, !PT ;  /* 0x000000050b5d7c10 */ /* 0x000fc400097fe4ff */
[----:B------:R-:W-:Y:S01]  /*0fc0*/  IADD3 R14, P2, R94, UR4, RZ ;  /* 0x000000045e0e7c10 */ /* 0x000fe2000ff5e0ff */
[----:B------:R-:W-:Y:S01]  /*0fd0*/  WARPGROUP.ARRIVE ;  /* 0x00000000000079c5 */ /* 0x000fe20000000000 */
[----:B------:R-:W-:Y:S02]  /*0fe0*/  IADD3 R16, P3, R106, UR4, RZ ;  /* 0x000000046a107c10 */ /* 0x000fe4000ff7e0ff */
[----:B------:R-:W-:Y:S02]  /*0ff0*/  IADD3.X R13, R91, UR5, RZ, P1, !PT ;  /* 0x000000055b0d7c10 */ /* 0x000fe40008ffe4ff */
[----:B------:R-:W-:Y:S01]  /*1000*/  IADD3 R18, P1, R104, UR4, RZ ;  /* 0x0000000468127c10 */ /* 0x000fe2000ff3e0ff */
[----:B------:R-:W-:Y:S01]  /*1010*/  USHF.L.U32 UR7, UR6, 0x7, URZ ;  /* 0x0000000706077899 */ /* 0x000fe2000800063f */
[----:B------:R-:W-:Y:S01]  /*1020*/  IADD3.X R15, R108, UR5, RZ, P2, !PT ;  /* 0x000000056c0f7c10 */ /* 0x000fe200097fe4ff */
[----:B------:R-:W-:Y:S01]  /*1030*/  ULEA UR6, UR16, UR14, 0xe ;  /* 0x0000000e10067291 */ /* 0x000fe2000f8e703f */
[----:B------:R-:W-:Y:S01]  /*1040*/  IADD3.X R17, R107, UR5, RZ, P3, !PT ;  /* 0x000000056b117c10 */ /* 0x000fe20009ffe4ff */
[----:B------:R-:W-:Y:S01]  /*1050*/  ULOP3.LUT UR7, UR7, 0x380, URZ, 0xc0, !UPT ;  /* 0x0000038007077892 */ /* 0x000fe2000f8ec03f */
[----:B------:R-:W-:Y:S01]  /*1060*/  IADD3.X R19, R105, UR5, RZ, P1, !PT ;  /* 0x0000000569137c10 */ /* 0x000fe20008ffe4ff */
[----:B------:R-:W-:-:S02]  /*1070*/  USHF.R.U32.HI UR8, URZ, 0x4, UR6 ;  /* 0x000000043f087899 */ /* 0x000fc40008011606 */
[----:B------:R-:W-:Y:S02]  /*1080*/  UIADD3 UR6, UR6, 0x14000, URZ ;  /* 0x0001400006067890 */ /* 0x000fe4000fffe03f */
[----:B------:R-:W-:Y:S02]  /*1090*/  ULOP3.LUT UR8, UR8, 0x3fff, URZ, 0xc0, !UPT ;  /* 0x00003fff08087892 */ /* 0x000fe4000f8ec03f */
[----:B------:R-:W-:Y:S02]  /*10a0*/  USHF.R.U32.HI UR6, URZ, 0x4, UR6 ;  /* 0x000000043f067899 */ /* 0x000fe40008011606 */
[----:B------:R-:W-:Y:S02]  /*10b0*/  UIADD3 UR12, UP0, UR7, UR8, URZ ;  /* 0x00000008070c7290 */ /* 0x000fe4000ff1e03f */
[----:B------:R-:W-:Y:S02]  /*10c0*/  ULOP3.LUT UR6, UR6, 0x3fff, URZ, 0xc0, !UPT ;  /* 0x00003fff06067892 */ /* 0x000fe4000f8ec03f */
[----:B------:R-:W-:-:S02]  /*10d0*/  UIADD3.X UR13, URZ, URZ, URZ, UP0, !UPT ;  /* 0x0000003f3f0d7290 */ /* 0x000fc400087fe43f */
[----:B------:R-:W-:Y:S02]  /*10e0*/  ULOP3.LUT UR10, UR6, 0x4000000, URZ, 0xfc, !UPT ;  /* 0x04000000060a7892 */ /* 0x000fe4000f8efc3f */
[----:B------:R-:W-:Y:S02]  /*10f0*/  ULOP3.LUT UR8, UR12, 0x4000000, URZ, 0xfc, !UPT ;  /* 0x040000000c087892 */ /* 0x000fe4000f8efc3f */
[----:B------:R-:W-:Y:S01]  /*1100*/  ULOP3.LUT UR9, UR13, 0x40000040, URZ, 0xfc, !UPT ;  /* 0x400000400d097892 */ /* 0x000fe2000f8efc3f */
[----:B------:R-:W-:Y:S01]  /*1110*/  UMOV UR7, URZ ;  /* 0x0000003f00077c82 */ /* 0x000fe20008000000 */
[----:B------:R-:W-:-:S04]  /*1120*/  UISETP.GE.AND UP0, UPT, UR15, 0x5, UPT ;  /* 0x000000050f00788c */ /* 0x000fc8000bf06270 */
[----:B------:R-:W-:-:S03]  /*1130*/  USEL UR15, UR15, URZ, !UP0 ;  /* 0x0000003f0f0f7287 */ /* 0x000fc6000c000000 */
[----:B------:R-:W-:Y:S01]  /*1140*/  HGMMA.64x128x16.F32.BF16 R24, gdesc[UR8], R24 ;  /* 0x01e00000081879f0 */ /* 0x000fe20008701818 */
[----:B------:R-:W-:Y:S01]  /*1150*/  UMOV UR8, 0x4000002 ;  /* 0x0400000200087882 */ /* 0x000fe20000000000 */
[----:B------:R-:W-:Y:S02]  /*1160*/  UMOV UR9, 0x40000040 ;  /* 0x4000004000097882 */ /* 0x000fe40000000000 */
[----:B------:R-:W-:Y:S02]  /*1170*/  UIADD3.64 UR10, UR6, UR8, URZ ;  /* 0x00000008060a7297 */ /* 0x000fe4000fffe03f */
[----:B------:R-:W-:-:S09]  /*1180*/  UIADD3.64 UR8, UR12, UR8, URZ ;  /* 0x000000080c087297 */ /* 0x000fd2000fffe03f */
        /* <DEDUP_REMOVED lines=9> */
[----:B------:R-:W-:Y:S02]  /*1220*/  UIADD3.64 UR8, UR12, UR8, URZ ;  /* 0x000000080c087297 */ /* 0x000fe4000fffe03f */
[----:B------:R-:W-:-:S06]  /*1230*/  ULEA UR6, UR15, UR14, 0xe ;  /* 0x0000000e0f067291 */ /* 0x000fcc000f8e703f */
[----:B------:R-:W-:Y:S02]  /*1240*/  LEA R97, R8, UR6, 0x1 ;  /* 0x0000000608617c11 */ /* 0x000fe4000f8e08ff */
[----:B------:R-:W-:Y:S02]  /*1250*/  LEA R99, R4, UR6, 0x1 ;  /* 0x0000000604637c11 */ /* 0x000fe4000f8e08ff */
[----:B------:R-:W-:Y:S02]  /*1260*/  LEA R101, R6, UR6, 0x1 ;  /* 0x0000000606657c11 */ /* 0x000fe4000f8e08ff */
[----:B------:R-:W-:Y:S01]  /*1270*/  LEA R103, R7, UR6, 0x1 ;  /* 0x0000000607677c11 */ /* 0x000fe2000f8e08ff */
[----:B------:R-:W-:Y:S03]  /*1280*/  HGMMA.64x128x16.F32.BF16 R24, gdesc[UR8], R24, gsb0 ;  /* 0x01e00000081879f0 */ /* 0x000fe60008001818 */
[----:B------:R-:W-:-:S02]  /*1290*/  WARPGROUP.DEPBAR.LE gsb0, 0x1 ;  /* 0x00008000000079c5 */ /* 0x000fc40000010100 */
[----:B------:R-:W-:Y:S06]  /*12a0*/  BAR.SYNC.DEFER_BLOCKING 0x0 ;  /* 0x0000000000007b1d */ /* 0x000fec0000010000 */
[----:B------:R-:W-:Y:S01]  /*12b0*/  @!PT LDS RZ, [RZ] ;  /* 0x00000000fffff984 */ /* 0x000fe20000000800 */
[----:B------:R-:W-:Y:S01]  /*12c0*/  @!PT LDS RZ, [RZ] ;  /* 0x00000000fffff984 */ /* 0x000fe20000000800 */
[----:B------:R-:W-:Y:S01]  /*12d0*/  @!PT LDS RZ, [RZ] ;  /* 0x00000000fffff984 */ /* 0x000fe20000000800 */
[----:B------:R1:W-:Y:S04]  /*12e0*/  LDGSTS.E.BYPASS.128 [R97], desc[UR18][R20.64], !P0 ;  /* 0x0000000014617fae */ /* 0x0003e8000c101c52 */
[----:B------:R-:W-:Y:S04]  /*12f0*/  LDGSTS.E.BYPASS.128 [R99], desc[UR18][R92.64], !P0 ;  /* 0x000000005c637fae */ /* 0x000fe8000c101c52 */
[----:B------:R-:W-:Y:S01]  /*1300*/  LDGSTS.E.BYPASS.128 [R101], desc[UR18][R88.64], !P0 ;  /* 0x0000000058657fae */ /* 0x000fe2000c101c52 */
[----:B-1----:R-:W-:-:S03]  /*1310*/  IADD3 R20, P4, R98, UR4, RZ ;  /* 0x0000000462147c10 */ /* 0x002fc6000ff9e0ff */
[----:B------:R1:W-:Y:S01]  /*1320*/  LDGSTS.E.BYPASS.128 [R103], desc[UR18][R12.64], !P0 ;  /* 0x000000000c677fae */ /* 0x0003e2000c101c52 */
[----:B------:R-:W-:Y:S01]  /*1330*/  UIADD3 UR4, UP0, UR4, 0x80, URZ ;  /* 0x0000008004047890 */ /* 0x000fe2000ff1e03f */
[----:B------:R-:W-:Y:S02]  /*1340*/  IADD3.X R21, R102, UR5, RZ, P4, !PT ;  /* 0x0000000566157c10 */ /* 0x000fe4000a7fe4ff */
[----:B------:R-:W0:Y:S01]  /*1350*/  LDGDEPBAR ;  /* 0x00000000000079af */ /* 0x000e220000000000 */
[----:B------:R-:W-:-:S03]  /*1360*/  UIADD3.X UR5, URZ, UR5, URZ, UP0, !UPT ;  /* 0x000000053f057290 */ /* 0x000fc600087fe43f */
[----:B------:R2:W-:Y:S04]  /*1370*/  LDGSTS.E.BYPASS.128 [R97+0x14000], desc[UR18][R14.64], !P0 ;  /* 0x140000000e617fae */ /* 0x0005e8000c101c52 */
[----:B------:R2:W-:Y:S01]  /*1380*/  LDGSTS.E.BYPASS.128 [R99+0x14000], desc[UR18][R16.64], !P0 ;  /* 0x1400000010637fae */ /* 0x0005e2000c101c52 */
[----:B-1----:R-:W-:-:S03]  /*1390*/  IMAD.MOV.U32 R12, RZ, RZ, R96 ;  /* 0x000000ffff0c7224 */ /* 0x002fc600078e0060 */
[----:B------:R2:W-:Y:S04]  /*13a0*/  LDGSTS.E.BYPASS.128 [R101+0x14000], desc[UR18][R18.64], !P0 ;  /* 0x1400000012657fae */ /* 0x0005e8000c101c52 */
[----:B------:R2:W-:Y:S01]  /*13b0*/  LDGSTS.E.BYPASS.128 [R103+0x14000], desc[UR18][R20.64], !P0 ;  /* 0x1400000014677fae */ /* 0x0005e2000c101c52 */
[----:B------:R-:W-:-:S03]  /*13c0*/  ISETP.GE.U32.AND P0, PT, R96, 0xbc0, PT ;  /* 0x00000bc06000780c */ /* 0x000fc60003f06070 */
[----:B------:R-:W0:Y:S10]  /*13d0*/  LDGDEPBAR ;  /* 0x00000000000079af */ /* 0x000e340000000000 */
[----:B--2---:R-:W-:Y:S05]  /*13e0*/  @!P0 BRA `(.L_x_0) ;  /* 0xfffffff800ac8947 */ /* 0x004fea000383ffff */
[----:B------:R-:W-:Y:S02]  /*13f0*/  WARPGROUP.DEPBAR.LE gsb0, 0x0 ;  /* 0x00008000000079c5 */ /* 0x000fe40000010000 */
[----:B------:R-:W-:-:S04]  /*1400*/  DEPBAR.LE SB0, 0x0 ;  /* 0x000080000000791a */ /* 0x000fc80000000000 */
[----:B------:R-:W-:Y:S02]  /*1410*/  SHF.R.U32.HI R4, RZ, 0x1, R2 ;  /* 0x00000001ff047819 */ /* 0x000fe40000011602 */
[----:B------:R-:W-:Y:S02]  /*1420*/  LOP3.LUT R6, R2, 0xf, RZ, 0xc0, !PT ;  /* 0x0000000f02067812 */ /* 0x000fe400078ec0ff */
[----:B------:R-:W-:Y:S02]  /*1430*/  LOP3.LUT R7, R4, 0x8, RZ, 0xc0, !PT ;  /* 0x0000000804077812 */ /* 0x000fe400078ec0ff */
[----:B------:R-:W-:Y:S02]  /*1440*/  LOP3.LUT R95, R95, 0x7, RZ, 0xc0, !PT ;  /* 0x000000075f5f7812 */ /* 0x000fe400078ec0ff */
[----:B------:R-:W-:Y:S01]  /*1450*/  F2FP.BF16.F32.PACK_AB R24, R25, R24 ;  /* 0x000000181918723e */ /* 0x000fe200000010ff */
[----:B------:R-:W-:Y:S01]  /*1460*/  IMAD R6, R6, 0x88, R7 ;  /* 0x0000008806067824 */ /* 0x000fe200078e0207 */
[----:B------:R-:W-:Y:S01]  /*1470*/  F2FP.BF16.F32.PACK_AB R25, R27, R26 ;  /* 0x0000001a1b19723e */ /* 0x000fe200000010ff */
[----:B------:R-:W-:Y:S01]  /*1480*/  IMAD.SHL.U32 R9, R95, 0x2, RZ ;  /* 0x000000025f097824 */ /* 0x000fe200078e00ff */
[----:B------:R-:W-:Y:S01]  /*1490*/  F2FP.BF16.F32.PACK_AB R32, R33, R32 ;  /* 0x000000202120723e */ /* 0x000fe200000010ff */
[----:B------:R-:W-:Y:S01]  /*14a0*/  IMAD R6, R95, 0x880, R6 ;  /* 0x000008805f067824 */ /* 0x000fe200078e0206 */
[----:B------:R-:W-:-:S02]  /*14b0*/  F2FP.BF16.F32.PACK_AB R26, R29, R28 ;  /* 0x0000001c1d1a723e */ /* 0x000fc400000010ff */
[----:B------:R-:W-:Y:S02]  /*14c0*/  F2FP.BF16.F32.PACK_AB R27, R31, R30 ;  /* 0x0000001e1f1b723e */ /* 0x000fe400000010ff */
[----:B------:R-:W-:Y:S02]  /*14d0*/  F2FP.BF16.F32.PACK_AB R33, R35, R34 ;  /* 0x000000222321723e */ /* 0x000fe400000010ff */
[----:B------:R-:W-:Y:S02]  /*14e0*/  F2FP.BF16.F32.PACK_AB R40, R41, R40 ;  /* 0x000000282928723e */ /* 0x000fe400000010ff */
[----:B------:R-:W-:Y:S01]  /*14f0*/  LEA R6, R6, UR14, 0x1 ;  /* 0x0000000e06067c11 */ /* 0x000fe2000f8e08ff */
[----:B------:R-:W-:Y:S01]  /*1500*/  BAR.SYNC.DEFER_BLOCKING 0x0 ;  /* 0x0000000000007b1d */ /* 0x000fe20000010000 */
[----:B------:R-:W-:Y:S02]  /*1510*/  F2FP.BF16.F32.PACK_AB R34, R37, R36 ;  /* 0x000000242522723e */ /* 0x000fe400000010ff */
[----:B------:R-:W-:-:S02]  /*1520*/  F2FP.BF16.F32.PACK_AB R35, R39, R38 ;  /* 0x000000262723723e */ /* 0x000fc400000010ff */
[----:B------:R-:W-:Y:S02]  /*1530*/  F2FP.BF16.F32.PACK_AB R41, R43, R42 ;  /* 0x0000002a2b29723e */ /* 0x000fe400000010ff */
[----:B------:R-:W-:Y:S02]  /*1540*/  F2FP.BF16.F32.PACK_AB R48, R49, R48 ;  /* 0x000000303130723e */ /* 0x000fe400000010ff */
[----:B------:R-:W-:Y:S02]  /*1550*/  F2FP.BF16.F32.PACK_AB R42, R45, R44 ;  /* 0x0000002c2d2a723e */ /* 0x000fe400000010ff */
[----:B------:R-:W-:Y:S02]  /*1560*/  F2FP.BF16.F32.PACK_AB R43, R47, R46 ;  /* 0x0000002e2f2b723e */ /* 0x000fe400000010ff */
[----:B------:R-:W-:Y:S02]  /*1570*/  F2FP.BF16.F32.PACK_AB R49, R51, R50 ;  /* 0x000000323331723e */ /* 0x000fe400000010ff */
[----:B------:R-:W-:-:S02]  /*1580*/  F2FP.BF16.F32.PACK_AB R56, R57, R56 ;  /* 0x000000383938723e */ /* 0x000fc400000010ff */
[----:B------:R-:W-:Y:S02]  /*1590*/  F2FP.BF16.F32.PACK_AB R50, R53, R52 ;  /* 0x000000343532723e */ /* 0x000fe400000010ff */
[----:B------:R-:W-:Y:S02]  /*15a0*/  F2FP.BF16.F32.PACK_AB R51, R55, R54 ;  /* 0x000000363733723e */ /* 0x000fe400000010ff */
[----:B------:R-:W-:Y:S02]  /*15b0*/  F2FP.BF16.F32.PACK_AB R57, R59, R58 ;  /* 0x0000003a3b39723e */ /* 0x000fe400000010ff */
[----:B------:R-:W-:Y:S01]  /*15c0*/  F2FP.BF16.F32.PACK_AB R64, R65, R64 ;  /* 0x000000404140723e */ /* 0x000fe200000010ff */
[----:B------:R1:W-:Y:S01]  /*15d0*/  STSM.16.M88.4 [R6], R24 ;  /* 0x0000001806007844 */ /* 0x0003e20000000200 */
[----:B------:R-:W-:Y:S02]  /*15e0*/  F2FP.BF16.F32.PACK_AB R58, R61, R60 ;  /* 0x0000003c3d3a723e */ /* 0x000fe400000010ff */
[----:B------:R-:W-:Y:S01]  /*15f0*/  F2FP.BF16.F32.PACK_AB R59, R63, R62 ;  /* 0x0000003e3f3b723e */ /* 0x000fe200000010ff */
[----:B------:R2:W-:Y:S01]  /*1600*/  STSM.16.M88.4 [R6+0x20], R32 ;  /* 0x0000202006007844 */ /* 0x0005e20000000200 */
[----:B------:R-:W-:-:S02]  /*1610*/  F2FP.BF16.F32.PACK_AB R65, R67, R66 ;  /* 0x000000424341723e */ /* 0x000fc400000010ff */
[----:B------:R-:W-:Y:S01]  /*1620*/  F2FP.BF16.F32.PACK_AB R72, R73, R72 ;  /* 0x000000484948723e */ /* 0x000fe200000010ff */
[----:B------:R-:W-:Y:S01]  /*1630*/  STSM.16.M88.4 [R6+0x40], R40 ;  /* 0x0000402806007844 */ /* 0x000fe20000000200 */
[----:B------:R-:W-:Y:S02]  /*1640*/  F2FP.BF16.F32.PACK_AB R66, R69, R68 ;  /* 0x000000444542723e */ /* 0x000fe400000010ff */
[----:B------:R-:W-:Y:S01]  /*1650*/  F2FP.BF16.F32.PACK_AB R67, R71, R70 ;  /* 0x000000464743723e */ /* 0x000fe200000010ff */
[----:B------:R-:W-:Y:S01]  /*1660*/  STSM.16.M88.4 [R6+0x60], R48 ;  /* 0x0000603006007844 */ /* 0x000fe20000000200 */
[----:B------:R-:W-:Y:S02]  /*1670*/  F2FP.BF16.F32.PACK_AB R73, R75, R74 ;  /* 0x0000004a4b49723e */ /* 0x000fe400000010ff */
[----:B------:R-:W-:Y:S01]  /*1680*/  F2FP.BF16.F32.PACK_AB R80, R81, R80 ;  /* 0x000000505150723e */ /* 0x000fe200000010ff */
[----:B------:R-:W-:Y:S01]  /*1690*/  STSM.16.M88.4 [R6+0x80], R56 ;  /* 0x0000803806007844 */ /* 0x000fe20000000200 */
[----:B------:R-:W-:Y:S01]  /*16a0*/  F2FP.BF16.F32.PACK_AB R74, R77, R76 ;  /* 0x0000004c4d4a723e */ /* 0x000fe200000010ff */
[----:B-1----:R-:W1:Y:S01]  /*16b0*/  LDC.64 R24, c[0x0][0x220] ;  /* 0x00008800ff187b82 */ /* 0x002e620000000a00 */
[----:B------:R-:W-:Y:S01]  /*16c0*/  F2FP.BF16.F32.PACK_AB R75, R79, R78 ;  /* 0x0000004e4f4b723e */ /* 0x000fe200000010ff */
[----:B------:R-:W-:Y:S01]  /*16d0*/  STSM.16.M88.4 [R6+0xa0], R64 ;  /* 0x0000a04006007844 */ /* 0x000fe20000000200 */
[----:B------:R-:W-:-:S02]  /*16e0*/  F2FP.BF16.F32.PACK_AB R81, R83, R82 ;  /* 0x000000525351723e */ /* 0x000fc400000010ff */
[----:B------:R-:W-:Y:S01]  /*16f0*/  F2FP.BF16.F32.PACK_AB R82, R85, R84 ;  /* 0x000000545552723e */ /* 0x000fe200000010ff */
[----:B------:R-:W-:Y:S01]  /*1700*/  STSM.16.M88.4 [R6+0xc0], R72 ;  /* 0x0000c04806007844 */ /* 0x000fe20000000200 */
[----:B------:R-:W-:Y:S02]  /*1710*/  F2FP.BF16.F32.PACK_AB R83, R87, R86 ;  /* 0x000000565753723e */ /* 0x000fe400000010ff */
[--C-:B------:R-:W-:Y:S02]  /*1720*/  SHF.R.U32.HI R8, RZ, 0x4, R2.reuse ;  /* 0x00000004ff087819 */ /* 0x100fe40000011602 */
[----:B------:R-:W-:Y:S01]  /*1730*/  LOP3.LUT R0, R0, 0x78, R5, 0xf8, !PT ;  /* 0x0000007800007812 */ /* 0x000fe200078ef805 */
[----:B------:R-:W-:Y:S01]  /*1740*/  STSM.16.M88.4 [R6+0xe0], R80 ;  /* 0x0000e05006007844 */ /* 0x000fe20000000200 */
[----:B------:R-:W-:Y:S02]  /*1750*/  SGXT.U32 R4, R8, 0x1 ;  /* 0x000000010804781a */ /* 0x000fe40000000000 */
[----:B------:R-:W-:-:S02]  /*1760*/  SHF.R.U32.HI R2, RZ, 0x4, R2 ;  /* 0x00000004ff027819 */ /* 0x000fc40000011602 */
[----:B------:R-:W-:Y:S02]  /*1770*/  LOP3.LUT R9, R9, R4, RZ, 0xfc, !PT ;  /* 0x0000000409097212 */ /* 0x000fe400078efcff */
[----:B------:R-:W-:Y:S02]  /*1780*/  LOP3.LUT R4, R5, 0x78, RZ, 0xc0, !PT ;  /* 0x0000007805047812 */ /* 0x000fe400078ec0ff */
[----:B------:R-:W-:Y:S01]  /*1790*/  SGXT.U32 R2, R2, 0x4 ;  /* 0x000000040202781a */ /* 0x000fe20000000000 */
[----:B------:R-:W-:Y:S01]  /*17a0*/  BAR.SYNC.DEFER_BLOCKING 0x0 ;  /* 0x0000000000007b1d */ /* 0x000fe20000010000 */
[----:B------:R-:W-:Y:S01]  /*17b0*/  ISETP.GE.AND P0, PT, R0, 0x3000, PT ;  /* 0x000030000000780c */ /* 0x000fe20003f06270 */
[----:B------:R-:W-:Y:S01]  /*17c0*/  IMAD R4, R9, 0x88, R4 ;  /* 0x0000008809047824 */ /* 0x000fe200078e0204 */
[----:B------:R-:W-:-:S04]  /*17d0*/  LOP3.LUT R27, R2, R3, RZ, 0xfc, !PT ;  /* 0x00000003021b7212 */ /* 0x000fc800078efcff */
[----:B------:R-:W-:Y:S01]  /*17e0*/  LEA R36, R4, UR14, 0x1 ;  /* 0x0000000e04247c11 */ /* 0x000fe2000f8e08ff */
[C---:B------:R-:W-:Y:S01]  /*17f0*/  IMAD R37, R27.reuse, 0x3000, R0 ;  /* 0x000030001b257824 */ /* 0x040fe200078e0200 */
[C---:B------:R-:W-:Y:S02]  /*1800*/  ISETP.LT.AND P1, PT, R27.reuse, 0x1000, !P0 ;  /* 0x000010001b00780c */ /* 0x040fe40004721270 */
[----:B------:R-:W-:Y:S01]  /*1810*/  LOP3.LUT R3, R27, 0x20, RZ, 0xfc, !PT ;  /* 0x000000201b037812 */ /* 0x000fe200078efcff */
[----:B------:R-:W-:Y:S01]  /*1820*/  VIADD R29, R37, 0x30000 ;  /* 0x00030000251d7836 */ /* 0x000fe20000000000 */
[----:B------:R-:W-:Y:S01]  /*1830*/  LOP3.LUT R2, R27, 0x30, RZ, 0xfc, !PT ;  /* 0x000000301b027812 */ /* 0x000fe200078efcff */
[----:B------:R-:W-:Y:S01]  /*1840*/  VIADD R31, R37, 0x90000 ;  /* 0x00090000251f7836 */ /* 0x000fe20000000000 */
[----:B------:R-:W-:Y:S01]  /*1850*/  LOP3.LUT R26, R27, 0x10, RZ, 0xfc, !PT ;  /* 0x000000101b1a7812 */ /* 0x000fe200078efcff */
[----:B--2---:R-:W-:Y:S01]  /*1860*/  VIADD R33, R37, 0xc0000 ;  /* 0x000c000025217836 */ /* 0x004fe20000000000 */
[----:B------:R-:W-:Y:S01]  /*1870*/  LOP3.LUT R0, R27, 0x40, RZ, 0xfc, !PT ;  /* 0x000000401b007812 */ /* 0x000fe200078efcff */
[----:B------:R-:W-:Y:S01]  /*1880*/  VIADD R35, R37, 0xf0000 ;  /* 0x000f000025237836 */ /* 0x000fe20000000000 */
[----:B------:R-:W-:Y:S01]  /*1890*/  ISETP.LT.AND P5, PT, R3, 0x1000, !P0 ;  /* 0x000010000300780c */ /* 0x000fe200047a1270 */
[C---:B------:R-:W-:Y:S01]  /*18a0*/  VIADD R39, R37.reuse, 0x120000 ;  /* 0x0012000025277836 */ /* 0x040fe20000000000 */
[----:B------:R-:W-:Y:S01]  /*18b0*/  ISETP.LT.AND P4, PT, R2, 0x1000, !P0 ;  /* 0x000010000200780c */ /* 0x000fe20004781270 */
[----:B-1----:R-:W-:Y:S01]  /*18c0*/  IMAD.WIDE R2, R37, 0x2, R24 ;  /* 0x0000000225027825 */ /* 0x002fe200078e0218 */
[----:B------:R-:W-:Y:S01]  /*18d0*/  ISETP.LT.AND P6, PT, R26, 0x1000, !P0 ;  /* 0x000010001a00780c */ /* 0x000fe200047c1270 */
[----:B------:R-:W1:Y:S01]  /*18e0*/  LDS.128 R44, [R36] ;  /* 0x00000000242c7984 */ /* 0x000e620000000c00 */
[----:B------:R-:W-:-:S02]  /*18f0*/  LOP3.LUT R30, R27, 0x50, RZ, 0xfc, !PT ;  /* 0x000000501b1e7812 */ /* 0x000fc400078efcff */
[----:B------:R-:W-:Y:S01]  /*1900*/  ISETP.LT.AND P3, PT, R0, 0x1000, !P0 ;  /* 0x000010000000780c */ /* 0x000fe20004761270 */
[----:B------:R-:W2:Y:S01]  /*1910*/  LDS.128 R52, [R36+0x1100] ;  /* 0x0011000024347984 */ /* 0x000ea20000000c00 */
[C---:B------:R-:W-:Y:S02]  /*1920*/  LOP3.LUT R28, R27.reuse, 0x60, RZ, 0xfc, !PT ;  /* 0x000000601b1c7812 */ /* 0x040fe400078efcff */
[----:B------:R-:W-:Y:S01]  /*1930*/  LOP3.LUT R0, R27, 0x70, RZ, 0xfc, !PT ;  /* 0x000000701b007812 */ /* 0x000fe200078efcff */
[----:B------:R-:W3:Y:S01]  /*1940*/  LDS.128 R20, [R36+0x2200] ;  /* 0x0022000024147984 */ /* 0x000ee20000000c00 */
[----:B------:R-:W-:Y:S01]  /*1950*/  IMAD.WIDE R26, R29, 0x2, R24 ;  /* 0x000000021d1a7825 */ /* 0x000fe200078e0218 */
[----:B------:R-:W-:Y:S02]  /*1960*/  ISETP.LT.AND P2, PT, R30, 0x1000, !P0 ;  /* 0x000010001e00780c */ /* 0x000fe40004741270 */
[----:B------:R-:W4:Y:S01]  /*1970*/  LDS.128 R16, [R36+0x3300] ;  /* 0x0033000024107984 */ /* 0x000f220000000c00 */
[----:B------:R-:W-:-:S02]  /*1980*/  VIADD R29, R37, 0x60000 ;  /* 0x00060000251d7836 */ /* 0x000fc40000000000 */
[--C-:B------:R-:W-:Y:S01]  /*1990*/  IMAD.WIDE R30, R31, 0x2, R24.reuse ;  /* 0x000000021f1e7825 */ /* 0x100fe200078e0218 */
[----:B------:R-:W5:Y:S04]  /*19a0*/  LDS.128 R12, [R36+0x4400] ;  /* 0x00440000240c7984 */ /* 0x000f680000000c00 */
[----:B------:R-:W5:Y:S04]  /*19b0*/  LDS.128 R8, [R36+0x5500] ;  /* 0x0055000024087984 */ /* 0x000f680000000c00 */
[----:B------:R-:W5:Y:S04]  /*19c0*/  LDS.128 R4, [R36+0x6600] ;  /* 0x0066000024047984 */ /* 0x000f680000000c00 */
[----:B-1----:R1:W-:Y:S01]  /*19d0*/  @P1 STG.E.128 desc[UR18][R2.64], R44 ;  /* 0x0000002c02001986 */ /* 0x0023e2000c101d12 */
[----:B------:R-:W-:Y:S01]  /*19e0*/  ISETP.LT.AND P1, PT, R28, 0x1000, !P0 ;  /* 0x000010001c00780c */ /* 0x000fe20004721270 */
[--C-:B------:R-:W-:Y:S01]  /*19f0*/  IMAD.WIDE R28, R29, 0x2, R24.reuse ;  /* 0x000000021d1c7825 */ /* 0x100fe200078e0218 */
[----:B------:R-:W-:Y:S01]  /*1a00*/  ISETP.LT.AND P0, PT, R0, 0x1000, !P0 ;  /* 0x000010000000780c */ /* 0x000fe20004701270 */
[----:B--2---:R2:W-:Y:S04]  /*1a10*/  @P6 STG.E.128 desc[UR18][R26.64], R52 ;  /* 0x000000341a006986 */ /* 0x0045e8000c101d12 */
[----:B---3--:R2:W-:Y:S04]  /*1a20*/  @P5 STG.E.128 desc[UR18][R28.64], R20 ;  /* 0x000000141c005986 */ /* 0x0085e8000c101d12 */
[----:B----4-:R2:W-:Y:S01]  /*1a30*/  @P4 STG.E.128 desc[UR18][R30.64], R16 ;  /* 0x000000101e004986 */ /* 0x0105e2000c101d12 */
[----:B-1----:R-:W-:-:S04]  /*1a40*/  IMAD.WIDE R2, R33, 0x2, R24 ;  /* 0x0000000221027825 */ /* 0x002fc800078e0218 */
[--C-:B------:R-:W-:Y:S01]  /*1a50*/  IMAD.WIDE R32, R35, 0x2, R24.reuse ;  /* 0x0000000223207825 */ /* 0x100fe200078e0218 */
[----:B-----5:R2:W-:Y:S03]  /*1a60*/  @P3 STG.E.128 desc[UR18][R2.64], R12 ;  /* 0x0000000c02003986 */ /* 0x0205e6000c101d12 */
[----:B------:R-:W-:Y:S01]  /*1a70*/  IMAD.WIDE R34, R39, 0x2, R24 ;  /* 0x0000000227227825 */ /* 0x000fe200078e0218 */
[----:B------:R2:W-:Y:S04]  /*1a80*/  @P2 STG.E.128 desc[UR18][R32.64], R8 ;  /* 0x0000000820002986 */ /* 0x0005e8000c101d12 */
[----:B------:R2:W-:Y:S01]  /*1a90*/  @P1 STG.E.128 desc[UR18][R34.64], R4 ;  /* 0x0000000422001986 */ /* 0x0005e2000c101d12 */
[----:B------:R-:W-:Y:S05]  /*1aa0*/  @!P0 EXIT ;  /* 0x000000000000894d */ /* 0x000fea0003800000 */
[----:B--2---:R-:W1:Y:S01]  /*1ab0*/  LDS.128 R4, [R36+0x7700] ;  /* 0x0077000024047984 */ /* 0x004e620000000c00 */
[----:B------:R-:W-:-:S04]  /*1ac0*/  VIADD R37, R37, 0x150000 ;  /* 0x0015000025257836 */ /* 0x000fc80000000000 */
[----:B------:R-:W-:-:S05]  /*1ad0*/  IMAD.WIDE R24, R37, 0x2, R24 ;  /* 0x0000000225187825 */ /* 0x000fca00078e0218 */
[----:B-1----:R-:W-:Y:S01]  /*1ae0*/  STG.E.128 desc[UR18][R24.64], R4 ;  /* 0x0000000418007986 */ /* 0x002fe2000c101d12 */
[----:B------:R-:W-:Y:S05]  /*1af0*/  EXIT ;  /* 0x000000000000794d */ /* 0x000fea0003800000 */
.L_x_1:
[----:B------:R-:W-:-:S00]  /*1b00*/  BRA `(.L_x_1) ;  /* 0xfffffffc00fc7947 */ /* 0x000fc0000383ffff */
[----:B------:R-:W-:-:S00]  /*1b10*/  NOP ;  /* 0x0000000000007918 */ /* 0x000fc00000000000 */
        /* <DEDUP_REMOVED lines=14> */
.L_x_2:


//--------------------- .nv.shared.triton_mm      --------------------------
	.section	.nv.shared.triton_mm,"aw",@nobits
	.sectionflags	@""
	.align	16
	.zero		1024


//--------------------- .nv.constant0.triton_mm   --------------------------
	.section	.nv.constant0.triton_mm,"a",@progbits
	.sectionflags	@""
	.align	4
.nv.constant0.triton_mm:
	.zero		552
